//
// Generated by NVIDIA NVVM Compiler
//
// Compiler Build ID: CL-36424714
// Cuda compilation tools, release 13.0, V13.0.88
// Based on NVVM 20.0.0
//

.version 9.0
.target sm_100
.address_size 64

	// .globl	_Z7mat_mulPfS_S_
// _ZZ7mat_mulPfS_S_E3Mds has been demoted
// _ZZ7mat_mulPfS_S_E3Nds has been demoted

.visible .entry _Z7mat_mulPfS_S_(
	.param .u64 .ptr .align 1 _Z7mat_mulPfS_S__param_0,
	.param .u64 .ptr .align 1 _Z7mat_mulPfS_S__param_1,
	.param .u64 .ptr .align 1 _Z7mat_mulPfS_S__param_2
)
{
	.reg .pred 	%p<3>;
	.reg .b32 	%r<43>;
	.reg .b32 	%f<105>;
	.reg .b64 	%rd<13>;
	// demoted variable
	.shared .align 4 .b8 _ZZ7mat_mulPfS_S_E3Mds[4096];
	// demoted variable
	.shared .align 4 .b8 _ZZ7mat_mulPfS_S_E3Nds[4096];
	ld.param.u64 	%rd3, [_Z7mat_mulPfS_S__param_0];
	ld.param.u64 	%rd4, [_Z7mat_mulPfS_S__param_1];
	ld.param.u64 	%rd5, [_Z7mat_mulPfS_S__param_2];
	mov.u32 	%r22, %ctaid.x;
	mov.u32 	%r23, %ctaid.y;
	mov.u32 	%r1, %tid.x;
	mov.u32 	%r2, %tid.y;
	shl.b32 	%r24, %r22, 5;
	add.s32 	%r3, %r24, %r1;
	shl.b32 	%r4, %r23, 5;
	mov.u32 	%r5, %ntid.x;
	mov.u32 	%r6, %nctaid.x;
	mul.lo.s32 	%r7, %r5, %r6;
	setp.lt.s32 	%p1, %r7, 32;
	mov.f32 	%f104, 0f00000000;
	@%p1 bra 	$L__BB0_3;
	shl.b32 	%r25, %r1, 5;
	add.s32 	%r26, %r25, %r2;
	shl.b32 	%r27, %r26, 2;
	mov.u32 	%r28, _ZZ7mat_mulPfS_S_E3Mds;
	add.s32 	%r8, %r28, %r27;
	mov.u32 	%r29, _ZZ7mat_mulPfS_S_E3Nds;
	add.s32 	%r9, %r29, %r27;
	shl.b32 	%r30, %r1, 7;
	add.s32 	%r10, %r28, %r30;
	shl.b32 	%r31, %r2, 2;
	add.s32 	%r11, %r29, %r31;
	shr.s32 	%r32, %r7, 31;
	shr.u32 	%r33, %r32, 27;
	add.s32 	%r34, %r7, %r33;
	shr.s32 	%r35, %r34, 5;
	neg.s32 	%r42, %r35;
	mad.lo.s32 	%r41, %r3, %r7, %r2;
	mul.lo.s32 	%r36, %r1, %r5;
	mad.lo.s32 	%r37, %r36, %r6, %r2;
	add.s32 	%r40, %r37, %r4;
	shl.b32 	%r15, %r7, 5;
	cvta.to.global.u64 	%rd1, %rd3;
	cvta.to.global.u64 	%rd2, %rd4;
	mov.f32 	%f104, 0f00000000;
$L__BB0_2:
	mul.wide.s32 	%rd6, %r41, 4;
	add.s64 	%rd7, %rd1, %rd6;
	ld.global.f32 	%f6, [%rd7];
	st.shared.f32 	[%r8], %f6;
	mul.wide.u32 	%rd8, %r40, 4;
	add.s64 	%rd9, %rd2, %rd8;
	ld.global.f32 	%f7, [%rd9];
	st.shared.f32 	[%r9], %f7;
	bar.sync 	0;
	ld.shared.f32 	%f8, [%r10];
	ld.shared.f32 	%f9, [%r11];
	fma.rn.f32 	%f10, %f8, %f9, %f104;
	ld.shared.f32 	%f11, [%r10+4];
	ld.shared.f32 	%f12, [%r11+128];
	fma.rn.f32 	%f13, %f11, %f12, %f10;
	ld.shared.f32 	%f14, [%r10+8];
	ld.shared.f32 	%f15, [%r11+256];
	fma.rn.f32 	%f16, %f14, %f15, %f13;
	ld.shared.f32 	%f17, [%r10+12];
	ld.shared.f32 	%f18, [%r11+384];
	fma.rn.f32 	%f19, %f17, %f18, %f16;
	ld.shared.f32 	%f20, [%r10+16];
	ld.shared.f32 	%f21, [%r11+512];
	fma.rn.f32 	%f22, %f20, %f21, %f19;
	ld.shared.f32 	%f23, [%r10+20];
	ld.shared.f32 	%f24, [%r11+640];
	fma.rn.f32 	%f25, %f23, %f24, %f22;
	ld.shared.f32 	%f26, [%r10+24];
	ld.shared.f32 	%f27, [%r11+768];
	fma.rn.f32 	%f28, %f26, %f27, %f25;
	ld.shared.f32 	%f29, [%r10+28];
	ld.shared.f32 	%f30, [%r11+896];
	fma.rn.f32 	%f31, %f29, %f30, %f28;
	ld.shared.f32 	%f32, [%r10+32];
	ld.shared.f32 	%f33, [%r11+1024];
	fma.rn.f32 	%f34, %f32, %f33, %f31;
	ld.shared.f32 	%f35, [%r10+36];
	ld.shared.f32 	%f36, [%r11+1152];
	fma.rn.f32 	%f37, %f35, %f36, %f34;
	ld.shared.f32 	%f38, [%r10+40];
	ld.shared.f32 	%f39, [%r11+1280];
	fma.rn.f32 	%f40, %f38, %f39, %f37;
	ld.shared.f32 	%f41, [%r10+44];
	ld.shared.f32 	%f42, [%r11+1408];
	fma.rn.f32 	%f43, %f41, %f42, %f40;
	ld.shared.f32 	%f44, [%r10+48];
	ld.shared.f32 	%f45, [%r11+1536];
	fma.rn.f32 	%f46, %f44, %f45, %f43;
	ld.shared.f32 	%f47, [%r10+52];
	ld.shared.f32 	%f48, [%r11+1664];
	fma.rn.f32 	%f49, %f47, %f48, %f46;
	ld.shared.f32 	%f50, [%r10+56];
	ld.shared.f32 	%f51, [%r11+1792];
	fma.rn.f32 	%f52, %f50, %f51, %f49;
	ld.shared.f32 	%f53, [%r10+60];
	ld.shared.f32 	%f54, [%r11+1920];
	fma.rn.f32 	%f55, %f53, %f54, %f52;
	ld.shared.f32 	%f56, [%r10+64];
	ld.shared.f32 	%f57, [%r11+2048];
	fma.rn.f32 	%f58, %f56, %f57, %f55;
	ld.shared.f32 	%f59, [%r10+68];
	ld.shared.f32 	%f60, [%r11+2176];
	fma.rn.f32 	%f61, %f59, %f60, %f58;
	ld.shared.f32 	%f62, [%r10+72];
	ld.shared.f32 	%f63, [%r11+2304];
	fma.rn.f32 	%f64, %f62, %f63, %f61;
	ld.shared.f32 	%f65, [%r10+76];
	ld.shared.f32 	%f66, [%r11+2432];
	fma.rn.f32 	%f67, %f65, %f66, %f64;
	ld.shared.f32 	%f68, [%r10+80];
	ld.shared.f32 	%f69, [%r11+2560];
	fma.rn.f32 	%f70, %f68, %f69, %f67;
	ld.shared.f32 	%f71, [%r10+84];
	ld.shared.f32 	%f72, [%r11+2688];
	fma.rn.f32 	%f73, %f71, %f72, %f70;
	ld.shared.f32 	%f74, [%r10+88];
	ld.shared.f32 	%f75, [%r11+2816];
	fma.rn.f32 	%f76, %f74, %f75, %f73;
	ld.shared.f32 	%f77, [%r10+92];
	ld.shared.f32 	%f78, [%r11+2944];
	fma.rn.f32 	%f79, %f77, %f78, %f76;
	ld.shared.f32 	%f80, [%r10+96];
	ld.shared.f32 	%f81, [%r11+3072];
	fma.rn.f32 	%f82, %f80, %f81, %f79;
	ld.shared.f32 	%f83, [%r10+100];
	ld.shared.f32 	%f84, [%r11+3200];
	fma.rn.f32 	%f85, %f83, %f84, %f82;
	ld.shared.f32 	%f86, [%r10+104];
	ld.shared.f32 	%f87, [%r11+3328];
	fma.rn.f32 	%f88, %f86, %f87, %f85;
	ld.shared.f32 	%f89, [%r10+108];
	ld.shared.f32 	%f90, [%r11+3456];
	fma.rn.f32 	%f91, %f89, %f90, %f88;
	ld.shared.f32 	%f92, [%r10+112];
	ld.shared.f32 	%f93, [%r11+3584];
	fma.rn.f32 	%f94, %f92, %f93, %f91;
	ld.shared.f32 	%f95, [%r10+116];
	ld.shared.f32 	%f96, [%r11+3712];
	fma.rn.f32 	%f97, %f95, %f96, %f94;
	ld.shared.f32 	%f98, [%r10+120];
	ld.shared.f32 	%f99, [%r11+3840];
	fma.rn.f32 	%f100, %f98, %f99, %f97;
	ld.shared.f32 	%f101, [%r10+124];
	ld.shared.f32 	%f102, [%r11+3968];
	fma.rn.f32 	%f104, %f101, %f102, %f100;
	bar.sync 	0;
	add.s32 	%r42, %r42, 1;
	setp.ne.s32 	%p2, %r42, 0;
	add.s32 	%r41, %r41, 32;
	add.s32 	%r40, %r40, %r15;
	@%p2 bra 	$L__BB0_2;
$L__BB0_3:
	cvta.to.global.u64 	%rd10, %rd5;
	add.s32 	%r38, %r4, %r2;
	mad.lo.s32 	%r39, %r3, %r7, %r38;
	mul.wide.s32 	%rd11, %r39, 4;
	add.s64 	%rd12, %rd10, %rd11;
	st.global.f32 	[%rd12], %f104;
	ret;

}


// ===== COMPILED SASS (sm_100) =====

	.target	sm_100

	.elftype	@"ET_EXEC"


//--------------------- .note.nv.tkinfo           --------------------------
	.section	.note.nv.tkinfo,"",@"SHT_NOTE"
	.sectionflags	@"SHF_NOTE_NV_TKINFO"
	.tkinfo
        /*0018*/ 	.word	0x00000002
        /*0030*/ 	.string	""
        /*0030*/ 	.string	"ptxas"
        /*0030*/ 	.string	"Cuda compilation tools, release 13.0, V13.0.88"
        /*0030*/ 	.string	"Build cuda_13.0.r13.0/compiler.36424714_0"
        /*0030*/ 	.string	"-arch sm_100 -m 64 "



//--------------------- .note.nv.cuinfo           --------------------------
	.section	.note.nv.cuinfo,"",@"SHT_NOTE"
	.sectionflags	@"SHF_NOTE_NV_CUINFO"
        /*0018*/ 	.short	0x0002
        /*001a*/ 	.short	0x0064
        /*001c*/ 	.short	0x0082
	.zero		2


//--------------------- .nv.info                  --------------------------
	.section	.nv.info,"",@"SHT_CUDA_INFO"
	.align	4


	//----- nvinfo : EIATTR_REGCOUNT
	.align		4
        /*0000*/ 	.byte	0x04, 0x2f
        /*0002*/ 	.short	(.L_1 - .L_0)
	.align		4
.L_0:
        /*0004*/ 	.word	index@(_Z7mat_mulPfS_S_)
        /*0008*/ 	.word	0x00000020


	//----- nvinfo : EIATTR_FRAME_SIZE
	.align		4
.L_1:
        /*000c*/ 	.byte	0x04, 0x11
        /*000e*/ 	.short	(.L_3 - .L_2)
	.align		4
.L_2:
        /*0010*/ 	.word	index@(_Z7mat_mulPfS_S_)
        /*0014*/ 	.word	0x00000000


	//----- nvinfo : EIATTR_MIN_STACK_SIZE
	.align		4
.L_3:
        /*0018*/ 	.byte	0x04, 0x12
        /*001a*/ 	.short	(.L_5 - .L_4)
	.align		4
.L_4:
        /*001c*/ 	.word	index@(_Z7mat_mulPfS_S_)
        /*0020*/ 	.word	0x00000000
.L_5:


//--------------------- .nv.compat                --------------------------
	.section	.nv.compat,"",@"SHT_CUDA_COMPAT_INFO"
	.align	4
        /*0000*/ 	.byte	0x02, 0x09, 0x00, 0x00, 0x02, 0x02, 0x01, 0x00, 0x02, 0x05, 0x05, 0x00, 0x03, 0x07, 0x01, 0x01
        /*0010*/ 	.byte	0x02, 0x03, 0x00, 0x00, 0x02, 0x06, 0x01, 0x00, 0x04, 0x0b, 0x08, 0x00, 0x09, 0x00, 0x00, 0x00
        /*0020*/ 	.byte	0x00, 0x00, 0x00, 0x00


//--------------------- .nv.info._Z7mat_mulPfS_S_ --------------------------
	.section	.nv.info._Z7mat_mulPfS_S_,"",@"SHT_CUDA_INFO"
	.sectionflags	@""
	.align	4


	//----- nvinfo : EIATTR_CUDA_API_VERSION
	.align		4
        /*0000*/ 	.byte	0x04, 0x37
        /*0002*/ 	.short	(.L_7 - .L_6)
.L_6:
        /*0004*/ 	.word	0x00000082


	//----- nvinfo : EIATTR_KPARAM_INFO
	.align		4
.L_7:
        /*0008*/ 	.byte	0x04, 0x17
        /*000a*/ 	.short	(.L_9 - .L_8)
.L_8:
        /*000c*/ 	.word	0x00000000
        /*0010*/ 	.short	0x0002
        /*0012*/ 	.short	0x0010
        /*0014*/ 	.byte	0x00, 0xf5, 0x21, 0x00


	//----- nvinfo : EIATTR_KPARAM_INFO
	.align		4
.L_9:
        /*0018*/ 	.byte	0x04, 0x17
        /*001a*/ 	.short	(.L_11 - .L_10)
.L_10:
        /*001c*/ 	.word	0x00000000
        /*0020*/ 	.short	0x0001
        /*0022*/ 	.short	0x0008
        /*0024*/ 	.byte	0x00, 0xf5, 0x21, 0x00


	//----- nvinfo : EIATTR_KPARAM_INFO
	.align		4
.L_11:
        /*0028*/ 	.byte	0x04, 0x17
        /*002a*/ 	.short	(.L_13 - .L_12)
.L_12:
        /*002c*/ 	.word	0x00000000
        /*0030*/ 	.short	0x0000
        /*0032*/ 	.short	0x0000
        /*0034*/ 	.byte	0x00, 0xf5, 0x21, 0x00


	//----- nvinfo : EIATTR_SPARSE_MMA_MASK
	.align		4
.L_13:
        /*0038*/ 	.byte	0x03, 0x50
        /*003a*/ 	.short	0x0000


	//----- nvinfo : EIATTR_MAXREG_COUNT
	.align		4
        /*003c*/ 	.byte	0x03, 0x1b
        /*003e*/ 	.short	0x00ff


	//----- nvinfo : EIATTR_NUM_BARRIERS
	.align		4
        /*0040*/ 	.byte	0x02, 0x4c
        /*0042*/ 	.byte	0x01
	.zero		1


	//----- nvinfo : EIATTR_MERCURY_ISA_VERSION
	.align		4
        /*0044*/ 	.byte	0x03, 0x5f
        /*0046*/ 	.short	0x0101


	//----- nvinfo : EIATTR_VRC_CTA_INIT_COUNT
	.align		4
        /*0048*/ 	.byte	0x02, 0x4a
	.zero		1
	.zero		1


	//----- nvinfo : EIATTR_EXIT_INSTR_OFFSETS
	.align		4
        /*004c*/ 	.byte	0x04, 0x1c
        /*004e*/ 	.short	(.L_15 - .L_14)


	//   ....[0]....
.L_14:
        /*0050*/ 	.word	0x000007c0


	//----- nvinfo : EIATTR_CBANK_PARAM_SIZE
	.align		4
.L_15:
        /*0054*/ 	.byte	0x03, 0x19
        /*0056*/ 	.short	0x0018


	//----- nvinfo : EIATTR_PARAM_CBANK
	.align		4
        /*0058*/ 	.byte	0x04, 0x0a
        /*005a*/ 	.short	(.L_17 - .L_16)
	.align		4
.L_16:
        /*005c*/ 	.word	index@(.nv.constant0._Z7mat_mulPfS_S_)
        /*0060*/ 	.short	0x0380
        /*0062*/ 	.short	0x0018


	//----- nvinfo : EIATTR_SW_WAR
	.align		4
.L_17:
        /*0064*/ 	.byte	0x04, 0x36
        /*0066*/ 	.short	(.L_19 - .L_18)
.L_18:
        /*0068*/ 	.word	0x00000008
.L_19:


//--------------------- .nv.callgraph             --------------------------
	.section	.nv.callgraph,"",@"SHT_CUDA_CALLGRAPH"
	.align	4
	.sectionentsize	8
	.align		4
        /*0000*/ 	.word	0x00000000
	.align		4
        /*0004*/ 	.word	0xffffffff
	.align		4
        /*0008*/ 	.word	0x00000000
	.align		4
        /*000c*/ 	.word	0xfffffffe
	.align		4
        /*0010*/ 	.word	0x00000000
	.align		4
        /*0014*/ 	.word	0xfffffffd
	.align		4
        /*0018*/ 	.word	0x00000000
	.align		4
        /*001c*/ 	.word	0xfffffffc


//--------------------- .text._Z7mat_mulPfS_S_    --------------------------
	.section	.text._Z7mat_mulPfS_S_,"ax",@progbits
	.align	128
        .global         _Z7mat_mulPfS_S_
        .type           _Z7mat_mulPfS_S_,@function
        .size           _Z7mat_mulPfS_S_,(.L_x_3 - _Z7mat_mulPfS_S_)
        .other          _Z7mat_mulPfS_S_,@"STO_CUDA_ENTRY STV_DEFAULT"
_Z7mat_mulPfS_S_:
.text._Z7mat_mulPfS_S_:
[----:B------:R-:W-:Y:S01]  /*0000*/  LDC R1, c[0x0][0x37c] ;  /* 0x0000df00ff017b82 */ /* 0x000fe20000000800 */
[----:B------:R-:W0:Y:S07]  /*0010*/  LDCU UR4, c[0x0][0x360] ;  /* 0x00006c00ff0477ac */ /* 0x000e2e0008000800 */
[----:B------:R-:W0:Y:S01]  /*0020*/  LDC R4, c[0x0][0x370] ;  /* 0x0000dc00ff047b82 */ /* 0x000e220000000800 */
[----:B------:R-:W1:Y:S01]  /*0030*/  S2R R5, SR_CTAID.X ;  /* 0x0000000000057919 */ /* 0x000e620000002500 */
[----:B------:R-:W-:Y:S01]  /*0040*/  HFMA2 R11, -RZ, RZ, 0, 0 ;  /* 0x00000000ff0b7431 */ /* 0x000fe200000001ff */
[----:B------:R-:W2:Y:S01]  /*0050*/  LDCU.64 UR8, c[0x0][0x358] ;  /* 0x00006b00ff0877ac */ /* 0x000ea20008000a00 */
[----:B------:R-:W1:Y:S04]  /*0060*/  S2R R8, SR_TID.X ;  /* 0x0000000000087919 */ /* 0x000e680000002100 */
[----:B------:R-:W3:Y:S01]  /*0070*/  LDC.64 R22, c[0x0][0x390] ;  /* 0x0000e400ff167b82 */ /* 0x000ee20000000a00 */
[----:B------:R-:W4:Y:S01]  /*0080*/  S2R R2, SR_CTAID.Y ;  /* 0x0000000000027919 */ /* 0x000f220000002600 */
[----:B------:R-:W4:Y:S01]  /*0090*/  S2R R9, SR_TID.Y ;  /* 0x0000000000097919 */ /* 0x000f220000002200 */
[----:B0-----:R-:W-:-:S05]  /*00a0*/  IMAD R16, R4, UR4, RZ ;  /* 0x0000000404107c24 */ /* 0x001fca000f8e02ff */
[----:B------:R-:W-:Y:S02]  /*00b0*/  ISETP.GE.AND P0, PT, R16, 0x20, PT ;  /* 0x000000201000780c */ /* 0x000fe40003f06270 */
[----:B-1----:R-:W-:Y:S02]  /*00c0*/  LEA R5, R5, R8, 0x5 ;  /* 0x0000000805057211 */ /* 0x002fe400078e28ff */
[----:B----4-:R-:W-:-:S05]  /*00d0*/  LEA R0, R2, R9, 0x5 ;  /* 0x0000000902007211 */ /* 0x010fca00078e28ff */
[----:B------:R-:W-:-:S04]  /*00e0*/  IMAD R3, R5, R16, R0 ;  /* 0x0000001005037224 */ /* 0x000fc800078e0200 */
[----:B---3--:R-:W-:Y:S01]  /*00f0*/  IMAD.WIDE R22, R3, 0x4, R22 ;  /* 0x0000000403167825 */ /* 0x008fe200078e0216 */
[----:B--2---:R-:W-:Y:S06]  /*0100*/  @!P0 BRA `(.L_x_0) ;  /* 0x0000000400a88947 */ /* 0x004fec0003800000 */
[----:B------:R-:W0:Y:S01]  /*0110*/  S2UR UR6, SR_CgaCtaId ;  /* 0x00000000000679c3 */ /* 0x000e220000008800 */
[----:B------:R-:W-:Y:S01]  /*0120*/  IMAD R0, R8, UR4, RZ ;  /* 0x0000000408007c24 */ /* 0x000fe2000f8e02ff */
[----:B------:R-:W-:Y:S01]  /*0130*/  UMOV UR4, 0x400 ;  /* 0x0000040000047882 */ /* 0x000fe20000000000 */
[----:B------:R-:W-:Y:S01]  /*0140*/  SHF.R.S32.HI R7, RZ, 0x1f, R16 ;  /* 0x0000001fff077819 */ /* 0x000fe20000011410 */
[----:B------:R-:W-:Y:S01]  /*0150*/  UIADD3 UR5, UPT, UPT, UR4, 0x1000, URZ ;  /* 0x0000100004057890 */ /* 0x000fe2000fffe0ff */
[--C-:B------:R-:W-:Y:S01]  /*0160*/  IMAD R0, R0, R4, R9.reuse ;  /* 0x0000000400007224 */ /* 0x100fe200078e0209 */
[----:B------:R-:W-:Y:S02]  /*0170*/  LEA R6, R8, R9, 0x5 ;  /* 0x0000000908067211 */ /* 0x000fe400078e28ff */
[----:B------:R-:W1:Y:S01]  /*0180*/  LDC.64 R20, c[0x0][0x380] ;  /* 0x0000e000ff147b82 */ /* 0x000e620000000a00 */
[----:B------:R-:W-:Y:S02]  /*0190*/  LEA.HI R7, R7, R16, RZ, 0x5 ;  /* 0x0000001007077211 */ /* 0x000fe400078f28ff */
[----:B------:R-:W-:Y:S01]  /*01a0*/  LEA R3, R2, R0, 0x5 ;  /* 0x0000000002037211 */ /* 0x000fe200078e28ff */
[----:B------:R-:W-:Y:S01]  /*01b0*/  IMAD R0, R5, R16, R9 ;  /* 0x0000001005007224 */ /* 0x000fe200078e0209 */
[----:B------:R-:W-:-:S02]  /*01c0*/  SHF.R.S32.HI R4, RZ, 0x5, R7 ;  /* 0x00000005ff047819 */ /* 0x000fc40000011407 */
[----:B------:R-:W-:Y:S01]  /*01d0*/  MOV R11, RZ ;  /* 0x000000ff000b7202 */ /* 0x000fe20000000f00 */
[----:B------:R-:W2:Y:S01]  /*01e0*/  LDC.64 R18, c[0x0][0x388] ;  /* 0x0000e200ff127b82 */ /* 0x000ea20000000a00 */
[----:B------:R-:W-:Y:S01]  /*01f0*/  IADD3 R4, PT, PT, -R4, RZ, RZ ;  /* 0x000000ff04047210 */ /* 0x000fe20007ffe1ff */
[----:B0-----:R-:W-:Y:S02]  /*0200*/  ULEA UR4, UR6, UR4, 0x18 ;  /* 0x0000000406047291 */ /* 0x001fe4000f8ec0ff */
[----:B------:R-:W-:-:S04]  /*0210*/  ULEA UR5, UR6, UR5, 0x18 ;  /* 0x0000000506057291 */ /* 0x000fc8000f8ec0ff */
[----:B------:R-:W-:Y:S02]  /*0220*/  LEA R7, R6, UR4, 0x2 ;  /* 0x0000000406077c11 */ /* 0x000fe4000f8e10ff */
[----:B------:R-:W-:Y:S02]  /*0230*/  LEA R5, R8, UR4, 0x7 ;  /* 0x0000000408057c11 */ /* 0x000fe4000f8e38ff */
[----:B------:R-:W-:Y:S02]  /*0240*/  LEA R6, R6, UR5, 0x2 ;  /* 0x0000000506067c11 */ /* 0x000fe4000f8e10ff */
[----:B------:R-:W-:-:S07]  /*0250*/  LEA R2, R9, UR5, 0x2 ;  /* 0x0000000509027c11 */ /* 0x000fce000f8e10ff */
.L_x_1:
[----:B-1----:R-:W-:-:S04]  /*0260*/  IMAD.WIDE R24, R0, 0x4, R20 ;  /* 0x0000000400187825 */ /* 0x002fc800078e0214 */
[----:B--2---:R-:W-:Y:S02]  /*0270*/  IMAD.WIDE.U32 R8, R3, 0x4, R18 ;  /* 0x0000000403087825 */ /* 0x004fe400078e0012 */
[----:B------:R-:W2:Y:S04]  /*0280*/  LDG.E R24, desc[UR8][R24.64] ;  /* 0x0000000818187981 */ /* 0x000ea8000c1e1900 */
[----:B------:R-:W3:Y:S01]  /*0290*/  LDG.E R27, desc[UR8][R8.64] ;  /* 0x00000008081b7981 */ /* 0x000ee2000c1e1900 */
[----:B------:R-:W-:Y:S02]  /*02a0*/  IADD3 R4, PT, PT, R4, 0x1, RZ ;  /* 0x0000000104047810 */ /* 0x000fe40007ffe0ff */
[----:B------:R-:W-:Y:S02]  /*02b0*/  IADD3 R0, PT, PT, R0, 0x20, RZ ;  /* 0x0000002000007810 */ /* 0x000fe40007ffe0ff */
[----:B------:R-:W-:-:S02]  /*02c0*/  ISETP.NE.AND P0, PT, R4, RZ, PT ;  /* 0x000000ff0400720c */ /* 0x000fc40003f05270 */
[----:B------:R-:W-:Y:S01]  /*02d0*/  LEA R3, R16, R3, 0x5 ;  /* 0x0000000310037211 */ /* 0x000fe200078e28ff */
[----:B--2---:R-:W-:Y:S04]  /*02e0*/  STS [R7], R24 ;  /* 0x0000001807007388 */ /* 0x004fe80000000800 */
[----:B---3--:R-:W-:Y:S01]  /*02f0*/  STS [R6], R27 ;  /* 0x0000001b06007388 */ /* 0x008fe20000000800 */
[----:B------:R-:W-:Y:S06]  /*0300*/  BAR.SYNC.DEFER_BLOCKING 0x0 ;  /* 0x0000000000007b1d */ /* 0x000fec0000010000 */
[----:B------:R-:W-:Y:S04]  /*0310*/  LDS R10, [R2] ;  /* 0x00000000020a7984 */ /* 0x000fe80000000800 */
[----:B------:R-:W0:Y:S04]  /*0320*/  LDS.128 R12, [R5] ;  /* 0x00000000050c7984 */ /* 0x000e280000000c00 */
[----:B------:R-:W1:Y:S04]  /*0330*/  LDS R29, [R2+0x80] ;  /* 0x00008000021d7984 */ /* 0x000e680000000800 */
[----:B------:R-:W2:Y:S04]  /*0340*/  LDS R17, [R2+0x100] ;  /* 0x0001000002117984 */ /* 0x000ea80000000800 */
[----:B------:R-:W3:Y:S04]  /*0350*/  LDS R28, [R2+0x180] ;  /* 0x00018000021c7984 */ /* 0x000ee80000000800 */
[----:B------:R-:W-:Y:S01]  /*0360*/  LDS R25, [R2+0x380] ;  /* 0x0003800002197984 */ /* 0x000fe20000000800 */
[----:B0-----:R-:W-:-:S03]  /*0370*/  FFMA R10, R12, R10, R11 ;  /* 0x0000000a0c0a7223 */ /* 0x001fc6000000000b */
[----:B------:R-:W-:Y:S01]  /*0380*/  LDS R12, [R2+0x280] ;  /* 0x00028000020c7984 */ /* 0x000fe20000000800 */
[----:B-1----:R-:W-:-:S03]  /*0390*/  FFMA R26, R29, R13, R10 ;  /* 0x0000000d1d1a7223 */ /* 0x002fc6000000000a */
[----:B------:R-:W-:Y:S01]  /*03a0*/  LDS R13, [R2+0x200] ;  /* 0x00020000020d7984 */ /* 0x000fe20000000800 */
[----:B--2---:R-:W-:-:S03]  /*03b0*/  FFMA R14, R17, R14, R26 ;  /* 0x0000000e110e7223 */ /* 0x004fc6000000001a */
[----:B------:R-:W0:Y:S01]  /*03c0*/  LDS.128 R8, [R5+0x10] ;  /* 0x0000100005087984 */ /* 0x000e220000000c00 */
[----:B---3--:R-:W-:-:S03]  /*03d0*/  FFMA R15, R28, R15, R14 ;  /* 0x0000000f1c0f7223 */ /* 0x008fc6000000000e */
[----:B------:R-:W1:Y:S01]  /*03e0*/  LDS R17, [R2+0x300] ;  /* 0x0003000002117984 */ /* 0x000e620000000800 */
[----:B0-----:R-:W-:-:S03]  /*03f0*/  FFMA R13, R8, R13, R15 ;  /* 0x0000000d080d7223 */ /* 0x001fc6000000000f */
[----:B------:R-:W-:Y:S01]  /*0400*/  LDS R8, [R2+0x480] ;  /* 0x0004800002087984 */ /* 0x000fe20000000800 */
[----:B------:R-:W-:-:S03]  /*0410*/  FFMA R24, R12, R9, R13 ;  /* 0x000000090c187223 */ /* 0x000fc6000000000d */
[----:B------:R-:W-:Y:S01]  /*0420*/  LDS R9, [R2+0x400] ;  /* 0x0004000002097984 */ /* 0x000fe20000000800 */
[----:B-1----:R-:W-:-:S03]  /*0430*/  FFMA R10, R17, R10, R24 ;  /* 0x0000000a110a7223 */ /* 0x002fc60000000018 */
[----:B------:R-:W0:Y:S01]  /*0440*/  LDS.128 R12, [R5+0x20] ;  /* 0x00002000050c7984 */ /* 0x000e220000000c00 */
[----:B------:R-:W-:-:S03]  /*0450*/  FFMA R11, R25, R11, R10 ;  /* 0x0000000b190b7223 */ /* 0x000fc6000000000a */
[----:B------:R-:W1:Y:S04]  /*0460*/  LDS R17, [R2+0x500] ;  /* 0x0005000002117984 */ /* 0x000e680000000800 */
[----:B------:R-:W2:Y:S01]  /*0470*/  LDS R25, [R2+0x580] ;  /* 0x0005800002197984 */ /* 0x000ea20000000800 */
[----:B0-----:R-:W-:-:S03]  /*0480*/  FFMA R9, R12, R9, R11 ;  /* 0x000000090c097223 */ /* 0x001fc6000000000b */
[----:B------:R-:W-:Y:S01]  /*0490*/  LDS R12, [R2+0x680] ;  /* 0x00068000020c7984 */ /* 0x000fe20000000800 */
[----:B------:R-:W-:-:S03]  /*04a0*/  FFMA R24, R8, R13, R9 ;  /* 0x0000000d08187223 */ /* 0x000fc60000000009 */
[----:B------:R-:W-:Y:S01]  /*04b0*/  LDS R13, [R2+0x600] ;  /* 0x00060000020d7984 */ /* 0x000fe20000000800 */
[----:B-1----:R-:W-:-:S03]  /*04c0*/  FFMA R14, R17, R14, R24 ;  /* 0x0000000e110e7223 */ /* 0x002fc60000000018 */
[----:B------:R-:W0:Y:S01]  /*04d0*/  LDS.128 R8, [R5+0x30] ;  /* 0x0000300005087984 */ /* 0x000e220000000c00 */
[----:B--2---:R-:W-:-:S03]  /*04e0*/  FFMA R15, R25, R15, R14 ;  /* 0x0000000f190f7223 */ /* 0x004fc6000000000e */
        /* <DEDUP_REMOVED lines=19> */
[----:B------:R-:W-:Y:S04]  /*0620*/  LDS R24, [R2+0xc80] ;  /* 0x000c800002187984 */ /* 0x000fe80000000800 */
[----:B------:R-:W-:Y:S01]  /*0630*/  LDS R17, [R2+0xd00] ;  /* 0x000d000002117984 */ /* 0x000fe20000000800 */
[----:B0-----:R-:W-:-:S03]  /*0640*/  FFMA R13, R8, R13, R15 ;  /* 0x0000000d080d7223 */ /* 0x001fc6000000000f */
[----:B------:R-:W0:Y:S01]  /*0650*/  LDS R8, [R2+0xb80] ;  /* 0x000b800002087984 */ /* 0x000e220000000800 */
[----:B------:R-:W-:-:S03]  /*0660*/  FFMA R26, R12, R9, R13 ;  /* 0x000000090c1a7223 */ /* 0x000fc6000000000d */
[----:B------:R-:W-:Y:S01]  /*0670*/  LDS R9, [R2+0xc00] ;  /* 0x000c000002097984 */ /* 0x000fe20000000800 */
[----:B-1----:R-:W-:-:S03]  /*0680*/  FFMA R25, R25, R10, R26 ;  /* 0x0000000a19197223 */ /* 0x002fc6000000001a */
[----:B------:R-:W1:Y:S01]  /*0690*/  LDS.128 R12, [R5+0x60] ;  /* 0x00006000050c7984 */ /* 0x000e620000000c00 */
[----:B0-----:R-:W-:-:S03]  /*06a0*/  FFMA R11, R8, R11, R25 ;  /* 0x0000000b080b7223 */ /* 0x001fc60000000019 */
[----:B------:R-:W-:Y:S01]  /*06b0*/  LDS R25, [R2+0xf80] ;  /* 0x000f800002197984 */ /* 0x000fe20000000800 */
[----:B-1----:R-:W-:-:S03]  /*06c0*/  FFMA R9, R12, R9, R11 ;  /* 0x000000090c097223 */ /* 0x002fc6000000000b */
[----:B------:R-:W0:Y:S01]  /*06d0*/  LDS R12, [R2+0xd80] ;  /* 0x000d8000020c7984 */ /* 0x000e220000000800 */
[----:B------:R-:W-:-:S03]  /*06e0*/  FFMA R26, R24, R13, R9 ;  /* 0x0000000d181a7223 */ /* 0x000fc60000000009 */
[----:B------:R-:W-:Y:S01]  /*06f0*/  LDS R13, [R2+0xe00] ;  /* 0x000e0000020d7984 */ /* 0x000fe20000000800 */
[----:B------:R-:W-:-:S03]  /*0700*/  FFMA R17, R17, R14, R26 ;  /* 0x0000000e11117223 */ /* 0x000fc6000000001a */
[----:B------:R-:W1:Y:S04]  /*0710*/  LDS.128 R8, [R5+0x70] ;  /* 0x0000700005087984 */ /* 0x000e680000000c00 */
[----:B------:R-:W2:Y:S04]  /*0720*/  LDS R24, [R2+0xe80] ;  /* 0x000e800002187984 */ /* 0x000ea80000000800 */
[----:B------:R-:W3:Y:S01]  /*0730*/  LDS R14, [R2+0xf00] ;  /* 0x000f0000020e7984 */ /* 0x000ee20000000800 */
[----:B0-----:R-:W-:-:S04]  /*0740*/  FFMA R15, R12, R15, R17 ;  /* 0x0000000f0c0f7223 */ /* 0x001fc80000000011 */
[----:B-1----:R-:W-:-:S04]  /*0750*/  FFMA R13, R8, R13, R15 ;  /* 0x0000000d080d7223 */ /* 0x002fc8000000000f */
[----:B--2---:R-:W-:-:S04]  /*0760*/  FFMA R9, R24, R9, R13 ;  /* 0x0000000918097223 */ /* 0x004fc8000000000d */
[----:B---3--:R-:W-:-:S04]  /*0770*/  FFMA R10, R14, R10, R9 ;  /* 0x0000000a0e0a7223 */ /* 0x008fc80000000009 */
[----:B------:R-:W-:Y:S01]  /*0780*/  FFMA R11, R25, R11, R10 ;  /* 0x0000000b190b7223 */ /* 0x000fe2000000000a */
[----:B------:R-:W-:Y:S06]  /*0790*/  BAR.SYNC.DEFER_BLOCKING 0x0 ;  /* 0x0000000000007b1d */ /* 0x000fec0000010000 */
[----:B------:R-:W-:Y:S05]  /*07a0*/  @P0 BRA `(.L_x_1) ;  /* 0xfffffff800ac0947 */ /* 0x000fea000383ffff */
.L_x_0:
[----:B------:R-:W-:Y:S01]  /*07b0*/  STG.E desc[UR8][R22.64], R11 ;  /* 0x0000000b16007986 */ /* 0x000fe2000c101908 */
[----:B------:R-:W-:Y:S05]  /*07c0*/  EXIT ;  /* 0x000000000000794d */ /* 0x000fea0003800000 */
.L_x_2:
[----:B------:R-:W-:-:S00]  /*07d0*/  BRA `(.L_x_2) ;  /* 0xfffffffc00fc7947 */ /* 0x000fc0000383ffff */
[----:B------:R-:W-:-:S00]  /*07e0*/  NOP ;  /* 0x0000000000007918 */ /* 0x000fc00000000000 */
        /* <DEDUP_REMOVED lines=9> */
.L_x_3:


//--------------------- .nv.shared._Z7mat_mulPfS_S_ --------------------------
	.section	.nv.shared._Z7mat_mulPfS_S_,"aw",@nobits
	.sectionflags	@""
	.align	4
.nv.shared._Z7mat_mulPfS_S_:
	.zero		9216


//--------------------- .nv.shared.reserved.0     --------------------------
	.section	.nv.shared.reserved.0,"aw",@nobits
	.weak		__nv_reservedSMEM_offset_0_alias
	.size		__nv_reservedSMEM_offset_0_alias, 0, 64
	.other		__nv_reservedSMEM_offset_0_alias,@"STO_CUDA_RESERVED_SHARED STV_DEFAULT"
__nv_reservedSMEM_offset_0_alias:
	.zero		0
	.zero		64


//--------------------- .nv.constant0._Z7mat_mulPfS_S_ --------------------------
	.section	.nv.constant0._Z7mat_mulPfS_S_,"a",@progbits
	.sectionflags	@""
	.align	4
.nv.constant0._Z7mat_mulPfS_S_:
	.zero		920


//--------------------- SYMBOLS --------------------------

	.type		.nv.reservedSmem.offset0,@object
	.size		.nv.reservedSmem.offset0,0x4
	.type		.nv.reservedSmem.cap,@object
	.size		.nv.reservedSmem.cap,0x4
